//
// Generated by NVIDIA NVVM Compiler
//
// Compiler Build ID: CL-36424714
// Cuda compilation tools, release 13.0, V13.0.88
// Based on NVVM 20.0.0
//

.version 9.0
.target sm_100
.address_size 64

	// .globl	_Z11spmv_kernelPiS_S_S_S_i

.visible .entry _Z11spmv_kernelPiS_S_S_S_i(
	.param .u64 .ptr .align 1 _Z11spmv_kernelPiS_S_S_S_i_param_0,
	.param .u64 .ptr .align 1 _Z11spmv_kernelPiS_S_S_S_i_param_1,
	.param .u64 .ptr .align 1 _Z11spmv_kernelPiS_S_S_S_i_param_2,
	.param .u64 .ptr .align 1 _Z11spmv_kernelPiS_S_S_S_i_param_3,
	.param .u64 .ptr .align 1 _Z11spmv_kernelPiS_S_S_S_i_param_4,
	.param .u32 _Z11spmv_kernelPiS_S_S_S_i_param_5
)
{
	.reg .pred 	%p<11>;
	.reg .b32 	%r<176>;
	.reg .b64 	%rd<87>;

	ld.param.u64 	%rd8, [_Z11spmv_kernelPiS_S_S_S_i_param_0];
	ld.param.u64 	%rd9, [_Z11spmv_kernelPiS_S_S_S_i_param_1];
	ld.param.u64 	%rd6, [_Z11spmv_kernelPiS_S_S_S_i_param_2];
	ld.param.u64 	%rd10, [_Z11spmv_kernelPiS_S_S_S_i_param_3];
	ld.param.u64 	%rd7, [_Z11spmv_kernelPiS_S_S_S_i_param_4];
	ld.param.u32 	%r36, [_Z11spmv_kernelPiS_S_S_S_i_param_5];
	cvta.to.global.u64 	%rd1, %rd10;
	cvta.to.global.u64 	%rd2, %rd9;
	cvta.to.global.u64 	%rd3, %rd8;
	mov.u32 	%r37, %ctaid.x;
	mov.u32 	%r38, %ntid.x;
	mov.u32 	%r39, %tid.x;
	mad.lo.s32 	%r1, %r37, %r38, %r39;
	setp.ge.s32 	%p1, %r1, %r36;
	@%p1 bra 	$L__BB0_15;
	cvta.to.global.u64 	%rd11, %rd6;
	mul.wide.s32 	%rd12, %r1, 4;
	add.s64 	%rd13, %rd11, %rd12;
	ld.global.u32 	%r164, [%rd13];
	ld.global.u32 	%r3, [%rd13+4];
	setp.ge.s32 	%p2, %r164, %r3;
	mov.b32 	%r175, 0;
	@%p2 bra 	$L__BB0_14;
	sub.s32 	%r4, %r3, %r164;
	and.b32  	%r5, %r4, 15;
	sub.s32 	%r43, %r164, %r3;
	setp.gt.u32 	%p3, %r43, -16;
	mov.b32 	%r175, 0;
	@%p3 bra 	$L__BB0_5;
	and.b32  	%r45, %r4, -16;
	neg.s32 	%r160, %r45;
	add.s64 	%rd4, %rd3, 32;
	add.s64 	%rd5, %rd2, 32;
	mov.b32 	%r175, 0;
$L__BB0_4:
	.pragma "nounroll";
	mul.wide.s32 	%rd14, %r164, 4;
	add.s64 	%rd15, %rd4, %rd14;
	add.s64 	%rd16, %rd5, %rd14;
	ld.global.u32 	%r46, [%rd15+-32];
	ld.global.u32 	%r47, [%rd16+-32];
	mul.wide.s32 	%rd17, %r47, 4;
	add.s64 	%rd18, %rd1, %rd17;
	ld.global.u32 	%r48, [%rd18];
	mad.lo.s32 	%r49, %r48, %r46, %r175;
	ld.global.u32 	%r50, [%rd15+-28];
	ld.global.u32 	%r51, [%rd16+-28];
	mul.wide.s32 	%rd19, %r51, 4;
	add.s64 	%rd20, %rd1, %rd19;
	ld.global.u32 	%r52, [%rd20];
	mad.lo.s32 	%r53, %r52, %r50, %r49;
	ld.global.u32 	%r54, [%rd15+-24];
	ld.global.u32 	%r55, [%rd16+-24];
	mul.wide.s32 	%rd21, %r55, 4;
	add.s64 	%rd22, %rd1, %rd21;
	ld.global.u32 	%r56, [%rd22];
	mad.lo.s32 	%r57, %r56, %r54, %r53;
	ld.global.u32 	%r58, [%rd15+-20];
	ld.global.u32 	%r59, [%rd16+-20];
	mul.wide.s32 	%rd23, %r59, 4;
	add.s64 	%rd24, %rd1, %rd23;
	ld.global.u32 	%r60, [%rd24];
	mad.lo.s32 	%r61, %r60, %r58, %r57;
	ld.global.u32 	%r62, [%rd15+-16];
	ld.global.u32 	%r63, [%rd16+-16];
	mul.wide.s32 	%rd25, %r63, 4;
	add.s64 	%rd26, %rd1, %rd25;
	ld.global.u32 	%r64, [%rd26];
	mad.lo.s32 	%r65, %r64, %r62, %r61;
	ld.global.u32 	%r66, [%rd15+-12];
	ld.global.u32 	%r67, [%rd16+-12];
	mul.wide.s32 	%rd27, %r67, 4;
	add.s64 	%rd28, %rd1, %rd27;
	ld.global.u32 	%r68, [%rd28];
	mad.lo.s32 	%r69, %r68, %r66, %r65;
	ld.global.u32 	%r70, [%rd15+-8];
	ld.global.u32 	%r71, [%rd16+-8];
	mul.wide.s32 	%rd29, %r71, 4;
	add.s64 	%rd30, %rd1, %rd29;
	ld.global.u32 	%r72, [%rd30];
	mad.lo.s32 	%r73, %r72, %r70, %r69;
	ld.global.u32 	%r74, [%rd15+-4];
	ld.global.u32 	%r75, [%rd16+-4];
	mul.wide.s32 	%rd31, %r75, 4;
	add.s64 	%rd32, %rd1, %rd31;
	ld.global.u32 	%r76, [%rd32];
	mad.lo.s32 	%r77, %r76, %r74, %r73;
	ld.global.u32 	%r78, [%rd15];
	ld.global.u32 	%r79, [%rd16];
	mul.wide.s32 	%rd33, %r79, 4;
	add.s64 	%rd34, %rd1, %rd33;
	ld.global.u32 	%r80, [%rd34];
	mad.lo.s32 	%r81, %r80, %r78, %r77;
	ld.global.u32 	%r82, [%rd15+4];
	ld.global.u32 	%r83, [%rd16+4];
	mul.wide.s32 	%rd35, %r83, 4;
	add.s64 	%rd36, %rd1, %rd35;
	ld.global.u32 	%r84, [%rd36];
	mad.lo.s32 	%r85, %r84, %r82, %r81;
	ld.global.u32 	%r86, [%rd15+8];
	ld.global.u32 	%r87, [%rd16+8];
	mul.wide.s32 	%rd37, %r87, 4;
	add.s64 	%rd38, %rd1, %rd37;
	ld.global.u32 	%r88, [%rd38];
	mad.lo.s32 	%r89, %r88, %r86, %r85;
	ld.global.u32 	%r90, [%rd15+12];
	ld.global.u32 	%r91, [%rd16+12];
	mul.wide.s32 	%rd39, %r91, 4;
	add.s64 	%rd40, %rd1, %rd39;
	ld.global.u32 	%r92, [%rd40];
	mad.lo.s32 	%r93, %r92, %r90, %r89;
	ld.global.u32 	%r94, [%rd15+16];
	ld.global.u32 	%r95, [%rd16+16];
	mul.wide.s32 	%rd41, %r95, 4;
	add.s64 	%rd42, %rd1, %rd41;
	ld.global.u32 	%r96, [%rd42];
	mad.lo.s32 	%r97, %r96, %r94, %r93;
	ld.global.u32 	%r98, [%rd15+20];
	ld.global.u32 	%r99, [%rd16+20];
	mul.wide.s32 	%rd43, %r99, 4;
	add.s64 	%rd44, %rd1, %rd43;
	ld.global.u32 	%r100, [%rd44];
	mad.lo.s32 	%r101, %r100, %r98, %r97;
	ld.global.u32 	%r102, [%rd15+24];
	ld.global.u32 	%r103, [%rd16+24];
	mul.wide.s32 	%rd45, %r103, 4;
	add.s64 	%rd46, %rd1, %rd45;
	ld.global.u32 	%r104, [%rd46];
	mad.lo.s32 	%r105, %r104, %r102, %r101;
	ld.global.u32 	%r106, [%rd15+28];
	ld.global.u32 	%r107, [%rd16+28];
	mul.wide.s32 	%rd47, %r107, 4;
	add.s64 	%rd48, %rd1, %rd47;
	ld.global.u32 	%r108, [%rd48];
	mad.lo.s32 	%r175, %r108, %r106, %r105;
	add.s32 	%r164, %r164, 16;
	add.s32 	%r160, %r160, 16;
	setp.ne.s32 	%p4, %r160, 0;
	@%p4 bra 	$L__BB0_4;
$L__BB0_5:
	setp.eq.s32 	%p5, %r5, 0;
	@%p5 bra 	$L__BB0_14;
	and.b32  	%r16, %r4, 7;
	setp.lt.u32 	%p6, %r5, 8;
	@%p6 bra 	$L__BB0_8;
	mul.wide.s32 	%rd49, %r164, 4;
	add.s64 	%rd50, %rd3, %rd49;
	ld.global.u32 	%r110, [%rd50];
	add.s64 	%rd51, %rd2, %rd49;
	ld.global.u32 	%r111, [%rd51];
	mul.wide.s32 	%rd52, %r111, 4;
	add.s64 	%rd53, %rd1, %rd52;
	ld.global.u32 	%r112, [%rd53];
	mad.lo.s32 	%r113, %r112, %r110, %r175;
	ld.global.u32 	%r114, [%rd50+4];
	ld.global.u32 	%r115, [%rd51+4];
	mul.wide.s32 	%rd54, %r115, 4;
	add.s64 	%rd55, %rd1, %rd54;
	ld.global.u32 	%r116, [%rd55];
	mad.lo.s32 	%r117, %r116, %r114, %r113;
	ld.global.u32 	%r118, [%rd50+8];
	ld.global.u32 	%r119, [%rd51+8];
	mul.wide.s32 	%rd56, %r119, 4;
	add.s64 	%rd57, %rd1, %rd56;
	ld.global.u32 	%r120, [%rd57];
	mad.lo.s32 	%r121, %r120, %r118, %r117;
	ld.global.u32 	%r122, [%rd50+12];
	ld.global.u32 	%r123, [%rd51+12];
	mul.wide.s32 	%rd58, %r123, 4;
	add.s64 	%rd59, %rd1, %rd58;
	ld.global.u32 	%r124, [%rd59];
	mad.lo.s32 	%r125, %r124, %r122, %r121;
	ld.global.u32 	%r126, [%rd50+16];
	ld.global.u32 	%r127, [%rd51+16];
	mul.wide.s32 	%rd60, %r127, 4;
	add.s64 	%rd61, %rd1, %rd60;
	ld.global.u32 	%r128, [%rd61];
	mad.lo.s32 	%r129, %r128, %r126, %r125;
	ld.global.u32 	%r130, [%rd50+20];
	ld.global.u32 	%r131, [%rd51+20];
	mul.wide.s32 	%rd62, %r131, 4;
	add.s64 	%rd63, %rd1, %rd62;
	ld.global.u32 	%r132, [%rd63];
	mad.lo.s32 	%r133, %r132, %r130, %r129;
	ld.global.u32 	%r134, [%rd50+24];
	ld.global.u32 	%r135, [%rd51+24];
	mul.wide.s32 	%rd64, %r135, 4;
	add.s64 	%rd65, %rd1, %rd64;
	ld.global.u32 	%r136, [%rd65];
	mad.lo.s32 	%r137, %r136, %r134, %r133;
	ld.global.u32 	%r138, [%rd50+28];
	ld.global.u32 	%r139, [%rd51+28];
	mul.wide.s32 	%rd66, %r139, 4;
	add.s64 	%rd67, %rd1, %rd66;
	ld.global.u32 	%r140, [%rd67];
	mad.lo.s32 	%r175, %r140, %r138, %r137;
	add.s32 	%r164, %r164, 8;
$L__BB0_8:
	setp.eq.s32 	%p7, %r16, 0;
	@%p7 bra 	$L__BB0_14;
	and.b32  	%r22, %r4, 3;
	setp.lt.u32 	%p8, %r16, 4;
	@%p8 bra 	$L__BB0_11;
	mul.wide.s32 	%rd68, %r164, 4;
	add.s64 	%rd69, %rd3, %rd68;
	ld.global.u32 	%r142, [%rd69];
	add.s64 	%rd70, %rd2, %rd68;
	ld.global.u32 	%r143, [%rd70];
	mul.wide.s32 	%rd71, %r143, 4;
	add.s64 	%rd72, %rd1, %rd71;
	ld.global.u32 	%r144, [%rd72];
	mad.lo.s32 	%r145, %r144, %r142, %r175;
	ld.global.u32 	%r146, [%rd69+4];
	ld.global.u32 	%r147, [%rd70+4];
	mul.wide.s32 	%rd73, %r147, 4;
	add.s64 	%rd74, %rd1, %rd73;
	ld.global.u32 	%r148, [%rd74];
	mad.lo.s32 	%r149, %r148, %r146, %r145;
	ld.global.u32 	%r150, [%rd69+8];
	ld.global.u32 	%r151, [%rd70+8];
	mul.wide.s32 	%rd75, %r151, 4;
	add.s64 	%rd76, %rd1, %rd75;
	ld.global.u32 	%r152, [%rd76];
	mad.lo.s32 	%r153, %r152, %r150, %r149;
	ld.global.u32 	%r154, [%rd69+12];
	ld.global.u32 	%r155, [%rd70+12];
	mul.wide.s32 	%rd77, %r155, 4;
	add.s64 	%rd78, %rd1, %rd77;
	ld.global.u32 	%r156, [%rd78];
	mad.lo.s32 	%r175, %r156, %r154, %r153;
	add.s32 	%r164, %r164, 4;
$L__BB0_11:
	setp.eq.s32 	%p9, %r22, 0;
	@%p9 bra 	$L__BB0_14;
	neg.s32 	%r172, %r22;
$L__BB0_13:
	.pragma "nounroll";
	mul.wide.s32 	%rd79, %r164, 4;
	add.s64 	%rd80, %rd2, %rd79;
	add.s64 	%rd81, %rd3, %rd79;
	ld.global.u32 	%r157, [%rd81];
	ld.global.u32 	%r158, [%rd80];
	mul.wide.s32 	%rd82, %r158, 4;
	add.s64 	%rd83, %rd1, %rd82;
	ld.global.u32 	%r159, [%rd83];
	mad.lo.s32 	%r175, %r159, %r157, %r175;
	add.s32 	%r164, %r164, 1;
	add.s32 	%r172, %r172, 1;
	setp.ne.s32 	%p10, %r172, 0;
	@%p10 bra 	$L__BB0_13;
$L__BB0_14:
	cvta.to.global.u64 	%rd84, %rd7;
	add.s64 	%rd86, %rd84, %rd12;
	st.global.u32 	[%rd86], %r175;
$L__BB0_15:
	ret;

}


// ===== COMPILED SASS (sm_100) =====

	.target	sm_100

	.elftype	@"ET_EXEC"


//--------------------- .note.nv.tkinfo           --------------------------
	.section	.note.nv.tkinfo,"",@"SHT_NOTE"
	.sectionflags	@"SHF_NOTE_NV_TKINFO"
	.tkinfo
        /*0018*/ 	.word	0x00000002
        /*0030*/ 	.string	""
        /*0030*/ 	.string	"ptxas"
        /*0030*/ 	.string	"Cuda compilation tools, release 13.0, V13.0.88"
        /*0030*/ 	.string	"Build cuda_13.0.r13.0/compiler.36424714_0"
        /*0030*/ 	.string	"-arch sm_100 -m 64 "



//--------------------- .note.nv.cuinfo           --------------------------
	.section	.note.nv.cuinfo,"",@"SHT_NOTE"
	.sectionflags	@"SHF_NOTE_NV_CUINFO"
        /*0018*/ 	.short	0x0002
        /*001a*/ 	.short	0x0064
        /*001c*/ 	.short	0x0082
	.zero		2


//--------------------- .nv.info                  --------------------------
	.section	.nv.info,"",@"SHT_CUDA_INFO"
	.align	4


	//----- nvinfo : EIATTR_REGCOUNT
	.align		4
        /*0000*/ 	.byte	0x04, 0x2f
        /*0002*/ 	.short	(.L_1 - .L_0)
	.align		4
.L_0:
        /*0004*/ 	.word	index@(_Z11spmv_kernelPiS_S_S_S_i)
        /*0008*/ 	.word	0x00000020


	//----- nvinfo : EIATTR_FRAME_SIZE
	.align		4
.L_1:
        /*000c*/ 	.byte	0x04, 0x11
        /*000e*/ 	.short	(.L_3 - .L_2)
	.align		4
.L_2:
        /*0010*/ 	.word	index@(_Z11spmv_kernelPiS_S_S_S_i)
        /*0014*/ 	.word	0x00000000


	//----- nvinfo : EIATTR_MIN_STACK_SIZE
	.align		4
.L_3:
        /*0018*/ 	.byte	0x04, 0x12
        /*001a*/ 	.short	(.L_5 - .L_4)
	.align		4
.L_4:
        /*001c*/ 	.word	index@(_Z11spmv_kernelPiS_S_S_S_i)
        /*0020*/ 	.word	0x00000000
.L_5:


//--------------------- .nv.compat                --------------------------
	.section	.nv.compat,"",@"SHT_CUDA_COMPAT_INFO"
	.align	4
        /*0000*/ 	.byte	0x02, 0x09, 0x00, 0x00, 0x02, 0x02, 0x01, 0x00, 0x02, 0x05, 0x05, 0x00, 0x03, 0x07, 0x01, 0x01
        /*0010*/ 	.byte	0x02, 0x03, 0x00, 0x00, 0x02, 0x06, 0x01, 0x00, 0x04, 0x0b, 0x08, 0x00, 0x09, 0x00, 0x00, 0x00
        /*0020*/ 	.byte	0x00, 0x00, 0x00, 0x00


//--------------------- .nv.info._Z11spmv_kernelPiS_S_S_S_i --------------------------
	.section	.nv.info._Z11spmv_kernelPiS_S_S_S_i,"",@"SHT_CUDA_INFO"
	.sectionflags	@""
	.align	4


	//----- nvinfo : EIATTR_CUDA_API_VERSION
	.align		4
        /*0000*/ 	.byte	0x04, 0x37
        /*0002*/ 	.short	(.L_7 - .L_6)
.L_6:
        /*0004*/ 	.word	0x00000082


	//----- nvinfo : EIATTR_KPARAM_INFO
	.align		4
.L_7:
        /*0008*/ 	.byte	0x04, 0x17
        /*000a*/ 	.short	(.L_9 - .L_8)
.L_8:
        /*000c*/ 	.word	0x00000000
        /*0010*/ 	.short	0x0005
        /*0012*/ 	.short	0x0028
        /*0014*/ 	.byte	0x00, 0xf0, 0x11, 0x00


	//----- nvinfo : EIATTR_KPARAM_INFO
	.align		4
.L_9:
        /*0018*/ 	.byte	0x04, 0x17
        /*001a*/ 	.short	(.L_11 - .L_10)
.L_10:
        /*001c*/ 	.word	0x00000000
        /*0020*/ 	.short	0x0004
        /*0022*/ 	.short	0x0020
        /*0024*/ 	.byte	0x00, 0xf5, 0x21, 0x00


	//----- nvinfo : EIATTR_KPARAM_INFO
	.align		4
.L_11:
        /*0028*/ 	.byte	0x04, 0x17
        /*002a*/ 	.short	(.L_13 - .L_12)
.L_12:
        /*002c*/ 	.word	0x00000000
        /*0030*/ 	.short	0x0003
        /*0032*/ 	.short	0x0018
        /*0034*/ 	.byte	0x00, 0xf5, 0x21, 0x00


	//----- nvinfo : EIATTR_KPARAM_INFO
	.align		4
.L_13:
        /*0038*/ 	.byte	0x04, 0x17
        /*003a*/ 	.short	(.L_15 - .L_14)
.L_14:
        /*003c*/ 	.word	0x00000000
        /*0040*/ 	.short	0x0002
        /*0042*/ 	.short	0x0010
        /*0044*/ 	.byte	0x00, 0xf5, 0x21, 0x00


	//----- nvinfo : EIATTR_KPARAM_INFO
	.align		4
.L_15:
        /*0048*/ 	.byte	0x04, 0x17
        /*004a*/ 	.short	(.L_17 - .L_16)
.L_16:
        /*004c*/ 	.word	0x00000000
        /*0050*/ 	.short	0x0001
        /*0052*/ 	.short	0x0008
        /*0054*/ 	.byte	0x00, 0xf5, 0x21, 0x00


	//----- nvinfo : EIATTR_KPARAM_INFO
	.align		4
.L_17:
        /*0058*/ 	.byte	0x04, 0x17
        /*005a*/ 	.short	(.L_19 - .L_18)
.L_18:
        /*005c*/ 	.word	0x00000000
        /*0060*/ 	.short	0x0000
        /*0062*/ 	.short	0x0000
        /*0064*/ 	.byte	0x00, 0xf5, 0x21, 0x00


	//----- nvinfo : EIATTR_SPARSE_MMA_MASK
	.align		4
.L_19:
        /*0068*/ 	.byte	0x03, 0x50
        /*006a*/ 	.short	0x0000


	//----- nvinfo : EIATTR_MAXREG_COUNT
	.align		4
        /*006c*/ 	.byte	0x03, 0x1b
        /*006e*/ 	.short	0x00ff


	//----- nvinfo : EIATTR_MERCURY_ISA_VERSION
	.align		4
        /*0070*/ 	.byte	0x03, 0x5f
        /*0072*/ 	.short	0x0101


	//----- nvinfo : EIATTR_VRC_CTA_INIT_COUNT
	.align		4
        /*0074*/ 	.byte	0x02, 0x4a
	.zero		1
	.zero		1


	//----- nvinfo : EIATTR_EXIT_INSTR_OFFSETS
	.align		4
        /*0078*/ 	.byte	0x04, 0x1c
        /*007a*/ 	.short	(.L_21 - .L_20)


	//   ....[0]....
.L_20:
        /*007c*/ 	.word	0x00000070


	//   ....[1]....
        /*0080*/ 	.word	0x00000e50


	//----- nvinfo : EIATTR_CRS_STACK_SIZE
	.align		4
.L_21:
        /*0084*/ 	.byte	0x04, 0x1e
        /*0086*/ 	.short	(.L_23 - .L_22)
.L_22:
        /*0088*/ 	.word	0x00000000


	//----- nvinfo : EIATTR_CBANK_PARAM_SIZE
	.align		4
.L_23:
        /*008c*/ 	.byte	0x03, 0x19
        /*008e*/ 	.short	0x002c


	//----- nvinfo : EIATTR_PARAM_CBANK
	.align		4
        /*0090*/ 	.byte	0x04, 0x0a
        /*0092*/ 	.short	(.L_25 - .L_24)
	.align		4
.L_24:
        /*0094*/ 	.word	index@(.nv.constant0._Z11spmv_kernelPiS_S_S_S_i)
        /*0098*/ 	.short	0x0380
        /*009a*/ 	.short	0x002c


	//----- nvinfo : EIATTR_SW_WAR
	.align		4
.L_25:
        /*009c*/ 	.byte	0x04, 0x36
        /*009e*/ 	.short	(.L_27 - .L_26)
.L_26:
        /*00a0*/ 	.word	0x00000008
.L_27:


//--------------------- .nv.callgraph             --------------------------
	.section	.nv.callgraph,"",@"SHT_CUDA_CALLGRAPH"
	.align	4
	.sectionentsize	8
	.align		4
        /*0000*/ 	.word	0x00000000
	.align		4
        /*0004*/ 	.word	0xffffffff
	.align		4
        /*0008*/ 	.word	0x00000000
	.align		4
        /*000c*/ 	.word	0xfffffffe
	.align		4
        /*0010*/ 	.word	0x00000000
	.align		4
        /*0014*/ 	.word	0xfffffffd
	.align		4
        /*0018*/ 	.word	0x00000000
	.align		4
        /*001c*/ 	.word	0xfffffffc


//--------------------- .text._Z11spmv_kernelPiS_S_S_S_i --------------------------
	.section	.text._Z11spmv_kernelPiS_S_S_S_i,"ax",@progbits
	.align	128
        .global         _Z11spmv_kernelPiS_S_S_S_i
        .type           _Z11spmv_kernelPiS_S_S_S_i,@function
        .size           _Z11spmv_kernelPiS_S_S_S_i,(.L_x_11 - _Z11spmv_kernelPiS_S_S_S_i)
        .other          _Z11spmv_kernelPiS_S_S_S_i,@"STO_CUDA_ENTRY STV_DEFAULT"
_Z11spmv_kernelPiS_S_S_S_i:
.text._Z11spmv_kernelPiS_S_S_S_i:
[----:B------:R-:W-:Y:S01]  /*0000*/  LDC R1, c[0x0][0x37c] ;  /* 0x0000df00ff017b82 */ /* 0x000fe20000000800 */
[----:B------:R-:W0:Y:S07]  /*0010*/  S2R R3, SR_TID.X ;  /* 0x0000000000037919 */ /* 0x000e2e0000002100 */
[----:B------:R-:W0:Y:S01]  /*0020*/  S2UR UR4, SR_CTAID.X ;  /* 0x00000000000479c3 */ /* 0x000e220000002500 */
[----:B------:R-:W1:Y:S07]  /*0030*/  LDCU UR5, c[0x0][0x3a8] ;  /* 0x00007500ff0577ac */ /* 0x000e6e0008000800 */
[----:B------:R-:W0:Y:S02]  /*0040*/  LDC R0, c[0x0][0x360] ;  /* 0x0000d800ff007b82 */ /* 0x000e240000000800 */
[----:B0-----:R-:W-:-:S05]  /*0050*/  IMAD R0, R0, UR4, R3 ;  /* 0x0000000400007c24 */ /* 0x001fca000f8e0203 */
[----:B-1----:R-:W-:-:S13]  /*0060*/  ISETP.GE.AND P0, PT, R0, UR5, PT ;  /* 0x0000000500007c0c */ /* 0x002fda000bf06270 */
[----:B------:R-:W-:Y:S05]  /*0070*/  @P0 EXIT ;  /* 0x000000000000094d */ /* 0x000fea0003800000 */
[----:B------:R-:W0:Y:S01]  /*0080*/  LDC.64 R2, c[0x0][0x390] ;  /* 0x0000e400ff027b82 */ /* 0x000e220000000a00 */
[----:B------:R-:W1:Y:S01]  /*0090*/  LDCU.64 UR4, c[0x0][0x358] ;  /* 0x00006b00ff0477ac */ /* 0x000e620008000a00 */
[----:B0-----:R-:W-:-:S05]  /*00a0*/  IMAD.WIDE R2, R0, 0x4, R2 ;  /* 0x0000000400027825 */ /* 0x001fca00078e0202 */
[----:B-1----:R-:W2:Y:S04]  /*00b0*/  LDG.E R4, desc[UR4][R2.64] ;  /* 0x0000000402047981 */ /* 0x002ea8000c1e1900 */
[----:B------:R-:W2:Y:S01]  /*00c0*/  LDG.E R6, desc[UR4][R2.64+0x4] ;  /* 0x0000040402067981 */ /* 0x000ea2000c1e1900 */
[----:B------:R-:W-:Y:S01]  /*00d0*/  BSSY.RECONVERGENT B0, `(.L_x_0) ;  /* 0x00000d4000007945 */ /* 0x000fe20003800200 */
[----:B------:R-:W-:Y:S01]  /*00e0*/  HFMA2 R22, -RZ, RZ, 0, 0 ;  /* 0x00000000ff167431 */ /* 0x000fe200000001ff */
[----:B--2---:R-:W-:-:S13]  /*00f0*/  ISETP.GE.AND P0, PT, R4, R6, PT ;  /* 0x000000060400720c */ /* 0x004fda0003f06270 */
[----:B------:R-:W-:Y:S05]  /*0100*/  @P0 BRA `(.L_x_1) ;  /* 0x0000000c00400947 */ /* 0x000fea0003800000 */
[----:B------:R-:W-:Y:S01]  /*0110*/  MOV R3, R4 ;  /* 0x0000000400037202 */ /* 0x000fe20000000f00 */
[----:B------:R-:W-:Y:S01]  /*0120*/  BSSY.RECONVERGENT B1, `(.L_x_2) ;  /* 0x0000068000017945 */ /* 0x000fe20003800200 */
[----:B------:R-:W-:Y:S02]  /*0130*/  MOV R22, RZ ;  /* 0x000000ff00167202 */ /* 0x000fe40000000f00 */
[CC--:B------:R-:W-:Y:S02]  /*0140*/  IADD3 R4, PT, PT, R6.reuse, -R3.reuse, RZ ;  /* 0x8000000306047210 */ /* 0x0c0fe40007ffe0ff */
[----:B------:R-:W-:Y:S02]  /*0150*/  IADD3 R6, PT, PT, -R6, R3, RZ ;  /* 0x0000000306067210 */ /* 0x000fe40007ffe1ff */
[----:B------:R-:W-:Y:S02]  /*0160*/  LOP3.LUT R5, R4, 0xf, RZ, 0xc0, !PT ;  /* 0x0000000f04057812 */ /* 0x000fe400078ec0ff */
[----:B------:R-:W-:-:S02]  /*0170*/  ISETP.GT.U32.AND P1, PT, R6, -0x10, PT ;  /* 0xfffffff00600780c */ /* 0x000fc40003f24070 */
[----:B------:R-:W-:-:S11]  /*0180*/  ISETP.NE.AND P0, PT, R5, RZ, PT ;  /* 0x000000ff0500720c */ /* 0x000fd60003f05270 */
[----:B------:R-:W-:Y:S05]  /*0190*/  @P1 BRA `(.L_x_3) ;  /* 0x0000000400801947 */ /* 0x000fea0003800000 */
[----:B------:R-:W0:Y:S01]  /*01a0*/  LDC.64 R12, c[0x0][0x380] ;  /* 0x0000e000ff0c7b82 */ /* 0x000e220000000a00 */
[----:B------:R-:W-:Y:S02]  /*01b0*/  LOP3.LUT R2, R4, 0xfffffff0, RZ, 0xc0, !PT ;  /* 0xfffffff004027812 */ /* 0x000fe400078ec0ff */
[----:B------:R-:W-:Y:S02]  /*01c0*/  MOV R22, RZ ;  /* 0x000000ff00167202 */ /* 0x000fe40000000f00 */
[----:B------:R-:W-:-:S03]  /*01d0*/  IADD3 R2, PT, PT, -R2, RZ, RZ ;  /* 0x000000ff02027210 */ /* 0x000fc60007ffe1ff */
[----:B------:R-:W1:Y:S01]  /*01e0*/  LDC.64 R14, c[0x0][0x388] ;  /* 0x0000e200ff0e7b82 */ /* 0x000e620000000a00 */
[----:B0-----:R-:W-:-:S04]  /*01f0*/  IADD3 R12, P1, PT, R12, 0x20, RZ ;  /* 0x000000200c0c7810 */ /* 0x001fc80007f3e0ff */
[----:B------:R-:W-:Y:S02]  /*0200*/  IADD3.X R13, PT, PT, RZ, R13, RZ, P1, !PT ;  /* 0x0000000dff0d7210 */ /* 0x000fe40000ffe4ff */
[----:B-1----:R-:W-:-:S04]  /*0210*/  IADD3 R14, P2, PT, R14, 0x20, RZ ;  /* 0x000000200e0e7810 */ /* 0x002fc80007f5e0ff */
[----:B------:R-:W-:-:S09]  /*0220*/  IADD3.X R15, PT, PT, RZ, R15, RZ, P2, !PT ;  /* 0x0000000fff0f7210 */ /* 0x000fd200017fe4ff */
.L_x_4:
[C---:B------:R-:W-:Y:S01]  /*0230*/  IMAD.WIDE R20, R3.reuse, 0x4, R14 ;  /* 0x0000000403147825 */ /* 0x040fe200078e020e */
[----:B------:R-:W0:Y:S04]  /*0240*/  LDC.64 R16, c[0x0][0x398] ;  /* 0x0000e600ff107b82 */ /* 0x000e280000000a00 */
[----:B------:R-:W0:Y:S04]  /*0250*/  LDG.E R19, desc[UR4][R20.64+-0x20] ;  /* 0xffffe00414137981 */ /* 0x000e28000c1e1900 */
[----:B------:R-:W2:Y:S04]  /*0260*/  LDG.E R29, desc[UR4][R20.64+-0x1c] ;  /* 0xffffe404141d7981 */ /* 0x000ea8000c1e1900 */
[----:B------:R-:W3:Y:S01]  /*0270*/  LDG.E R9, desc[UR4][R20.64+-0x18] ;  /* 0xffffe80414097981 */ /* 0x000ee2000c1e1900 */
[----:B------:R-:W-:-:S03]  /*0280*/  IMAD.WIDE R26, R3, 0x4, R12 ;  /* 0x00000004031a7825 */ /* 0x000fc600078e020c */
[----:B------:R-:W4:Y:S04]  /*0290*/  LDG.E R7, desc[UR4][R20.64+-0x14] ;  /* 0xffffec0414077981 */ /* 0x000f28000c1e1900 */
[----:B------:R-:W5:Y:S04]  /*02a0*/  LDG.E R25, desc[UR4][R26.64+-0x1c] ;  /* 0xffffe4041a197981 */ /* 0x000f68000c1e1900 */
[----:B------:R-:W5:Y:S04]  /*02b0*/  LDG.E R24, desc[UR4][R20.64+-0x10] ;  /* 0xfffff00414187981 */ /* 0x000f68000c1e1900 */
[----:B------:R-:W5:Y:S04]  /*02c0*/  LDG.E R23, desc[UR4][R20.64+-0xc] ;  /* 0xfffff40414177981 */ /* 0x000f68000c1e1900 */
[----:B------:R-:W5:Y:S01]  /*02d0*/  LDG.E R11, desc[UR4][R26.64+-0x18] ;  /* 0xffffe8041a0b7981 */ /* 0x000f62000c1e1900 */
[----:B0-----:R-:W-:-:S06]  /*02e0*/  IMAD.WIDE R18, R19, 0x4, R16 ;  /* 0x0000000413127825 */ /* 0x001fcc00078e0210 */
[----:B------:R-:W5:Y:S04]  /*02f0*/  LDG.E R18, desc[UR4][R18.64] ;  /* 0x0000000412127981 */ /* 0x000f68000c1e1900 */
[----:B------:R-:W5:Y:S01]  /*0300*/  LDG.E R19, desc[UR4][R26.64+-0x20] ;  /* 0xffffe0041a137981 */ /* 0x000f62000c1e1900 */
[----:B--2---:R-:W-:-:S05]  /*0310*/  IMAD.WIDE R28, R29, 0x4, R16 ;  /* 0x000000041d1c7825 */ /* 0x004fca00078e0210 */
[----:B------:R-:W2:Y:S01]  /*0320*/  LDG.E R10, desc[UR4][R28.64] ;  /* 0x000000041c0a7981 */ /* 0x000ea2000c1e1900 */
[----:B---3--:R-:W-:-:S06]  /*0330*/  IMAD.WIDE R8, R9, 0x4, R16 ;  /* 0x0000000409087825 */ /* 0x008fcc00078e0210 */
[----:B------:R-:W3:Y:S01]  /*0340*/  LDG.E R8, desc[UR4][R8.64] ;  /* 0x0000000408087981 */ /* 0x000ee2000c1e1900 */
[----:B----4-:R-:W-:-:S03]  /*0350*/  IMAD.WIDE R6, R7, 0x4, R16 ;  /* 0x0000000407067825 */ /* 0x010fc600078e0210 */
[----:B------:R-:W4:Y:S04]  /*0360*/  LDG.E R29, desc[UR4][R20.64+-0x8] ;  /* 0xfffff804141d7981 */ /* 0x000f28000c1e1900 */
[----:B------:R-:W4:Y:S04]  /*0370*/  LDG.E R6, desc[UR4][R6.64] ;  /* 0x0000000406067981 */ /* 0x000f28000c1e1900 */
[----:B------:R-:W4:Y:S04]  /*0380*/  LDG.E R9, desc[UR4][R20.64+-0x4] ;  /* 0xfffffc0414097981 */ /* 0x000f28000c1e1900 */
[----:B------:R-:W4:Y:S01]  /*0390*/  LDG.E R7, desc[UR4][R20.64] ;  /* 0x0000000414077981 */ /* 0x000f22000c1e1900 */
[----:B-----5:R-:W-:-:S03]  /*03a0*/  IMAD R18, R19, R18, R22 ;  /* 0x0000001213127224 */ /* 0x020fc600078e0216 */
[----:B------:R-:W5:Y:S01]  /*03b0*/  LDG.E R19, desc[UR4][R26.64+-0x14] ;  /* 0xffffec041a137981 */ /* 0x000f62000c1e1900 */
[----:B--2---:R-:W-:Y:S02]  /*03c0*/  IMAD R10, R25, R10, R18 ;  /* 0x0000000a190a7224 */ /* 0x004fe400078e0212 */
[--C-:B------:R-:W-:Y:S01]  /*03d0*/  IMAD.WIDE R24, R24, 0x4, R16.reuse ;  /* 0x0000000418187825 */ /* 0x100fe200078e0210 */
[----:B------:R-:W2:Y:S05]  /*03e0*/  LDG.E R18, desc[UR4][R26.64+-0x10] ;  /* 0xfffff0041a127981 */ /* 0x000eaa000c1e1900 */
[----:B------:R-:W2:Y:S01]  /*03f0*/  LDG.E R25, desc[UR4][R24.64] ;  /* 0x0000000418197981 */ /* 0x000ea2000c1e1900 */
[----:B------:R-:W-:-:S04]  /*0400*/  IMAD.WIDE R22, R23, 0x4, R16 ;  /* 0x0000000417167825 */ /* 0x000fc800078e0210 */
[----:B---3--:R-:W-:Y:S02]  /*0410*/  IMAD R8, R11, R8, R10 ;  /* 0x000000080b087224 */ /* 0x008fe400078e020a */
[----:B------:R-:W3:Y:S04]  /*0420*/  LDG.E R11, desc[UR4][R20.64+0x4] ;  /* 0x00000404140b7981 */ /* 0x000ee8000c1e1900 */
[----:B------:R-:W3:Y:S01]  /*0430*/  LDG.E R23, desc[UR4][R22.64] ;  /* 0x0000000416177981 */ /* 0x000ee2000c1e1900 */
[----:B----4-:R-:W-:-:S03]  /*0440*/  IMAD.WIDE R28, R29, 0x4, R16 ;  /* 0x000000041d1c7825 */ /* 0x010fc600078e0210 */
[----:B------:R-:W4:Y:S04]  /*0450*/  LDG.E R24, desc[UR4][R26.64+0x4] ;  /* 0x000004041a187981 */ /* 0x000f28000c1e1900 */
[----:B------:R-:W4:Y:S01]  /*0460*/  LDG.E R22, desc[UR4][R26.64+-0xc] ;  /* 0xfffff4041a167981 */ /* 0x000f22000c1e1900 */
[----:B-----5:R-:W-:-:S03]  /*0470*/  IMAD R6, R19, R6, R8 ;  /* 0x0000000613067224 */ /* 0x020fc600078e0208 */
[----:B------:R-:W5:Y:S01]  /*0480*/  LDG.E R19, desc[UR4][R28.64] ;  /* 0x000000041c137981 */ /* 0x000f62000c1e1900 */
[----:B------:R-:W-:-:S06]  /*0490*/  IMAD.WIDE R8, R9, 0x4, R16 ;  /* 0x0000000409087825 */ /* 0x000fcc00078e0210 */
[----:B------:R-:W5:Y:S04]  /*04a0*/  LDG.E R8, desc[UR4][R8.64] ;  /* 0x0000000408087981 */ /* 0x000f68000c1e1900 */
[----:B------:R-:W5:Y:S01]  /*04b0*/  LDG.E R28, desc[UR4][R26.64+-0x8] ;  /* 0xfffff8041a1c7981 */ /* 0x000f62000c1e1900 */
[----:B--2---:R-:W-:-:S03]  /*04c0*/  IMAD R18, R18, R25, R6 ;  /* 0x0000001912127224 */ /* 0x004fc600078e0206 */
[----:B------:R-:W2:Y:S04]  /*04d0*/  LDG.E R29, desc[UR4][R20.64+0x1c] ;  /* 0x00001c04141d7981 */ /* 0x000ea8000c1e1900 */
[----:B------:R-:W2:Y:S01]  /*04e0*/  LDG.E R9, desc[UR4][R26.64+-0x4] ;  /* 0xfffffc041a097981 */ /* 0x000ea2000c1e1900 */
[----:B------:R-:W-:-:S03]  /*04f0*/  IMAD.WIDE R6, R7, 0x4, R16 ;  /* 0x0000000407067825 */ /* 0x000fc600078e0210 */
[----:B------:R-:W2:Y:S01]  /*0500*/  LDG.E R25, desc[UR4][R20.64+0x14] ;  /* 0x0000140414197981 */ /* 0x000ea2000c1e1900 */
[----:B---3--:R-:W-:-:S03]  /*0510*/  IMAD.WIDE R10, R11, 0x4, R16 ;  /* 0x000000040b0a7825 */ /* 0x008fc600078e0210 */
[----:B------:R-:W3:Y:S01]  /*0520*/  LDG.E R6, desc[UR4][R6.64] ;  /* 0x0000000406067981 */ /* 0x000ee2000c1e1900 */
[----:B----4-:R-:W-:-:S03]  /*0530*/  IMAD R23, R22, R23, R18 ;  /* 0x0000001716177224 */ /* 0x010fc600078e0212 */
[----:B------:R-:W4:Y:S04]  /*0540*/  LDG.E R10, desc[UR4][R10.64] ;  /* 0x000000040a0a7981 */ /* 0x000f28000c1e1900 */
[----:B------:R-:W3:Y:S04]  /*0550*/  LDG.E R22, desc[UR4][R20.64+0x8] ;  /* 0x0000080414167981 */ /* 0x000ee8000c1e1900 */
[----:B------:R-:W4:Y:S04]  /*0560*/  LDG.E R7, desc[UR4][R26.64] ;  /* 0x000000041a077981 */ /* 0x000f28000c1e1900 */
[----:B------:R-:W4:Y:S04]  /*0570*/  LDG.E R18, desc[UR4][R20.64+0xc] ;  /* 0x00000c0414127981 */ /* 0x000f28000c1e1900 */
[----:B------:R-:W4:Y:S01]  /*0580*/  LDG.E R11, desc[UR4][R26.64+0x18] ;  /* 0x000018041a0b7981 */ /* 0x000f22000c1e1900 */
[----:B-----5:R-:W-:-:S03]  /*0590*/  IMAD R19, R28, R19, R23 ;  /* 0x000000131c137224 */ /* 0x020fc600078e0217 */
[----:B------:R-:W5:Y:S01]  /*05a0*/  LDG.E R23, desc[UR4][R20.64+0x10] ;  /* 0x0000100414177981 */ /* 0x000f62000c1e1900 */
[----:B--2---:R-:W-:-:S03]  /*05b0*/  IMAD R8, R9, R8, R19 ;  /* 0x0000000809087224 */ /* 0x004fc600078e0213 */
[----:B------:R3:W2:Y:S04]  /*05c0*/  LDG.E R19, desc[UR4][R20.64+0x18] ;  /* 0x0000180414137981 */ /* 0x0006a8000c1e1900 */
[----:B------:R-:W2:Y:S01]  /*05d0*/  LDG.E R9, desc[UR4][R26.64+0x10] ;  /* 0x000010041a097981 */ /* 0x000ea2000c1e1900 */
[----:B---3--:R-:W-:-:S04]  /*05e0*/  IMAD.WIDE R20, R22, 0x4, R16 ;  /* 0x0000000416147825 */ /* 0x008fc800078e0210 */
[----:B----4-:R-:W-:Y:S02]  /*05f0*/  IMAD R7, R7, R6, R8 ;  /* 0x0000000607077224 */ /* 0x010fe400078e0208 */
[----:B------:R-:W3:Y:S02]  /*0600*/  LDG.E R8, desc[UR4][R26.64+0xc] ;  /* 0x00000c041a087981 */ /* 0x000ee4000c1e1900 */
[----:B------:R-:W-:Y:S02]  /*0610*/  IMAD R6, R24, R10, R7 ;  /* 0x0000000a18067224 */ /* 0x000fe400078e0207 */
[----:B------:R-:W4:Y:S04]  /*0620*/  LDG.E R7, desc[UR4][R26.64+0x8] ;  /* 0x000008041a077981 */ /* 0x000f28000c1e1900 */
[----:B------:R-:W3:Y:S04]  /*0630*/  LDG.E R10, desc[UR4][R26.64+0x14] ;  /* 0x000014041a0a7981 */ /* 0x000ee8000c1e1900 */
[----:B------:R-:W3:Y:S01]  /*0640*/  LDG.E R26, desc[UR4][R26.64+0x1c] ;  /* 0x00001c041a1a7981 */ /* 0x000ee2000c1e1900 */
[----:B------:R-:W-:-:S06]  /*0650*/  IMAD.WIDE R24, R25, 0x4, R16 ;  /* 0x0000000419187825 */ /* 0x000fcc00078e0210 */
[----:B------:R-:W3:Y:S04]  /*0660*/  LDG.E R25, desc[UR4][R24.64] ;  /* 0x0000000418197981 */ /* 0x000ee8000c1e1900 */
[----:B------:R0:W4:Y:S02]  /*0670*/  LDG.E R27, desc[UR4][R20.64] ;  /* 0x00000004141b7981 */ /* 0x000124000c1e1900 */
[----:B0-----:R-:W-:-:S06]  /*0680*/  IMAD.WIDE R20, R18, 0x4, R16 ;  /* 0x0000000412147825 */ /* 0x001fcc00078e0210 */
[----:B------:R-:W3:Y:S01]  /*0690*/  LDG.E R21, desc[UR4][R20.64] ;  /* 0x0000000414157981 */ /* 0x000ee2000c1e1900 */
[----:B-----5:R-:W-:-:S06]  /*06a0*/  IMAD.WIDE R22, R23, 0x4, R16 ;  /* 0x0000000417167825 */ /* 0x020fcc00078e0210 */
[----:B------:R-:W5:Y:S01]  /*06b0*/  LDG.E R22, desc[UR4][R22.64] ;  /* 0x0000000416167981 */ /* 0x000f62000c1e1900 */
[----:B--2---:R-:W-:-:S04]  /*06c0*/  IMAD.WIDE R18, R19, 0x4, R16 ;  /* 0x0000000413127825 */ /* 0x004fc800078e0210 */
[----:B------:R-:W-:Y:S02]  /*06d0*/  IMAD.WIDE R16, R29, 0x4, R16 ;  /* 0x000000041d107825 */ /* 0x000fe400078e0210 */
[----:B------:R-:W2:Y:S04]  /*06e0*/  LDG.E R18, desc[UR4][R18.64] ;  /* 0x0000000412127981 */ /* 0x000ea8000c1e1900 */
[----:B------:R-:W2:Y:S01]  /*06f0*/  LDG.E R16, desc[UR4][R16.64] ;  /* 0x0000000410107981 */ /* 0x000ea2000c1e1900 */
[----:B------:R-:W-:-:S04]  /*0700*/  IADD3 R2, PT, PT, R2, 0x10, RZ ;  /* 0x0000001002027810 */ /* 0x000fc80007ffe0ff */
[----:B------:R-:W-:Y:S02]  /*0710*/  ISETP.NE.AND P1, PT, R2, RZ, PT ;  /* 0x000000ff0200720c */ /* 0x000fe40003f25270 */
[----:B------:R-:W-:Y:S01]  /*0720*/  IADD3 R3, PT, PT, R3, 0x10, RZ ;  /* 0x0000001003037810 */ /* 0x000fe20007ffe0ff */
[----:B----4-:R-:W-:-:S04]  /*0730*/  IMAD R6, R7, R27, R6 ;  /* 0x0000001b07067224 */ /* 0x010fc800078e0206 */
[----:B---3--:R-:W-:-:S04]  /*0740*/  IMAD R6, R8, R21, R6 ;  /* 0x0000001508067224 */ /* 0x008fc800078e0206 */
[----:B-----5:R-:W-:-:S04]  /*0750*/  IMAD R6, R9, R22, R6 ;  /* 0x0000001609067224 */ /* 0x020fc800078e0206 */
[----:B------:R-:W-:-:S04]  /*0760*/  IMAD R6, R10, R25, R6 ;  /* 0x000000190a067224 */ /* 0x000fc800078e0206 */
[----:B--2---:R-:W-:-:S04]  /*0770*/  IMAD R11, R11, R18, R6 ;  /* 0x000000120b0b7224 */ /* 0x004fc800078e0206 */
[----:B------:R-:W-:Y:S01]  /*0780*/  IMAD R22, R26, R16, R11 ;  /* 0x000000101a167224 */ /* 0x000fe200078e020b */
[----:B------:R-:W-:Y:S06]  /*0790*/  @P1 BRA `(.L_x_4) ;  /* 0xfffffff800a41947 */ /* 0x000fec000383ffff */
.L_x_3:
[----:B------:R-:W-:Y:S05]  /*07a0*/  BSYNC.RECONVERGENT B1 ;  /* 0x0000000000017941 */ /* 0x000fea0003800200 */
.L_x_2:
[----:B------:R-:W-:Y:S05]  /*07b0*/  @!P0 BRA `(.L_x_1) ;  /* 0x0000000400948947 */ /* 0x000fea0003800000 */
[----:B------:R-:W-:Y:S01]  /*07c0*/  ISETP.GE.U32.AND P0, PT, R5, 0x8, PT ;  /* 0x000000080500780c */ /* 0x000fe20003f06070 */
[----:B------:R-:W-:Y:S01]  /*07d0*/  BSSY.RECONVERGENT B1, `(.L_x_5) ;  /* 0x0000032000017945 */ /* 0x000fe20003800200 */
[----:B------:R-:W-:-:S04]  /*07e0*/  LOP3.LUT R25, R4, 0x7, RZ, 0xc0, !PT ;  /* 0x0000000704197812 */ /* 0x000fc800078ec0ff */
[----:B------:R-:W-:-:S07]  /*07f0*/  ISETP.NE.AND P1, PT, R25, RZ, PT ;  /* 0x000000ff1900720c */ /* 0x000fce0003f25270 */
[----:B------:R-:W-:Y:S06]  /*0800*/  @!P0 BRA `(.L_x_6) ;  /* 0x0000000000b88947 */ /* 0x000fec0003800000 */
[----:B------:R-:W0:Y:S08]  /*0810*/  LDC.64 R18, c[0x0][0x388] ;  /* 0x0000e200ff127b82 */ /* 0x000e300000000a00 */
[----:B------:R-:W1:Y:S08]  /*0820*/  LDC.64 R8, c[0x0][0x398] ;  /* 0x0000e600ff087b82 */ /* 0x000e700000000a00 */
[----:B------:R-:W2:Y:S01]  /*0830*/  LDC.64 R6, c[0x0][0x380] ;  /* 0x0000e000ff067b82 */ /* 0x000ea20000000a00 */
[----:B0-----:R-:W-:-:S05]  /*0840*/  IMAD.WIDE R18, R3, 0x4, R18 ;  /* 0x0000000403127825 */ /* 0x001fca00078e0212 */
[----:B------:R-:W1:Y:S04]  /*0850*/  LDG.E R29, desc[UR4][R18.64] ;  /* 0x00000004121d7981 */ /* 0x000e68000c1e1900 */
[----:B------:R-:W3:Y:S04]  /*0860*/  LDG.E R27, desc[UR4][R18.64+0x4] ;  /* 0x00000404121b7981 */ /* 0x000ee8000c1e1900 */
[----:B------:R-:W4:Y:S04]  /*0870*/  LDG.E R23, desc[UR4][R18.64+0x8] ;  /* 0x0000080412177981 */ /* 0x000f28000c1e1900 */
[----:B------:R-:W5:Y:S04]  /*0880*/  LDG.E R11, desc[UR4][R18.64+0xc] ;  /* 0x00000c04120b7981 */ /* 0x000f68000c1e1900 */
[----:B------:R-:W5:Y:S04]  /*0890*/  LDG.E R13, desc[UR4][R18.64+0x10] ;  /* 0x00001004120d7981 */ /* 0x000f68000c1e1900 */
[----:B------:R-:W5:Y:S04]  /*08a0*/  LDG.E R15, desc[UR4][R18.64+0x14] ;  /* 0x00001404120f7981 */ /* 0x000f68000c1e1900 */
[----:B------:R-:W5:Y:S04]  /*08b0*/  LDG.E R17, desc[UR4][R18.64+0x18] ;  /* 0x0000180412117981 */ /* 0x000f68000c1e1900 */
[----:B------:R4:W5:Y:S01]  /*08c0*/  LDG.E R21, desc[UR4][R18.64+0x1c] ;  /* 0x00001c0412157981 */ /* 0x000962000c1e1900 */
[----:B--2---:R-:W-:-:S05]  /*08d0*/  IMAD.WIDE R6, R3, 0x4, R6 ;  /* 0x0000000403067825 */ /* 0x004fca00078e0206 */
[----:B------:R-:W2:Y:S04]  /*08e0*/  LDG.E R2, desc[UR4][R6.64] ;  /* 0x0000000406027981 */ /* 0x000ea8000c1e1900 */
[----:B------:R-:W2:Y:S01]  /*08f0*/  LDG.E R24, desc[UR4][R6.64+0x8] ;  /* 0x0000080406187981 */ /* 0x000ea2000c1e1900 */
[----:B-1----:R-:W-:-:S04]  /*0900*/  IMAD.WIDE R28, R29, 0x4, R8 ;  /* 0x000000041d1c7825 */ /* 0x002fc800078e0208 */
[--C-:B---3--:R-:W-:Y:S01]  /*0910*/  IMAD.WIDE R26, R27, 0x4, R8.reuse ;  /* 0x000000041b1a7825 */ /* 0x108fe200078e0208 */
[----:B------:R-:W2:Y:S03]  /*0920*/  LDG.E R5, desc[UR4][R28.64] ;  /* 0x000000041c057981 */ /* 0x000ea6000c1e1900 */
[--C-:B----4-:R-:W-:Y:S01]  /*0930*/  IMAD.WIDE R18, R23, 0x4, R8.reuse ;  /* 0x0000000417127825 */ /* 0x110fe200078e0208 */
[----:B------:R-:W3:Y:S04]  /*0940*/  LDG.E R20, desc[UR4][R26.64] ;  /* 0x000000041a147981 */ /* 0x000ee8000c1e1900 */
[----:B------:R-:W3:Y:S01]  /*0950*/  LDG.E R23, desc[UR4][R6.64+0x4] ;  /* 0x0000040406177981 */ /* 0x000ee2000c1e1900 */
[----:B-----5:R-:W-:-:S03]  /*0960*/  IMAD.WIDE R10, R11, 0x4, R8 ;  /* 0x000000040b0a7825 */ /* 0x020fc600078e0208 */
[----:B------:R-:W4:Y:S01]  /*0970*/  LDG.E R19, desc[UR4][R18.64] ;  /* 0x0000000412137981 */ /* 0x000f22000c1e1900 */
[----:B------:R-:W-:-:S03]  /*0980*/  IMAD.WIDE R12, R13, 0x4, R8 ;  /* 0x000000040d0c7825 */ /* 0x000fc600078e0208 */
[----:B------:R-:W5:Y:S01]  /*0990*/  LDG.E R11, desc[UR4][R10.64] ;  /* 0x000000040a0b7981 */ /* 0x000f62000c1e1900 */
[----:B------:R-:W-:-:S03]  /*09a0*/  IMAD.WIDE R14, R15, 0x4, R8 ;  /* 0x000000040f0e7825 */ /* 0x000fc600078e0208 */
[----:B------:R-:W5:Y:S01]  /*09b0*/  LDG.E R28, desc[UR4][R6.64+0xc] ;  /* 0x00000c04061c7981 */ /* 0x000f62000c1e1900 */
[----:B------:R-:W-:-:S03]  /*09c0*/  IMAD.WIDE R16, R17, 0x4, R8 ;  /* 0x0000000411107825 */ /* 0x000fc600078e0208 */
[----:B------:R-:W5:Y:S04]  /*09d0*/  LDG.E R12, desc[UR4][R12.64] ;  /* 0x000000040c0c7981 */ /* 0x000f68000c1e1900 */
[----:B------:R-:W5:Y:S01]  /*09e0*/  LDG.E R29, desc[UR4][R6.64+0x10] ;  /* 0x00001004061d7981 */ /* 0x000f62000c1e1900 */
[----:B------:R-:W-:-:S03]  /*09f0*/  IMAD.WIDE R8, R21, 0x4, R8 ;  /* 0x0000000415087825 */ /* 0x000fc600078e0208 */
[----:B------:R-:W5:Y:S04]  /*0a00*/  LDG.E R15, desc[UR4][R14.64] ;  /* 0x000000040e0f7981 */ /* 0x000f68000c1e1900 */
[----:B------:R-:W5:Y:S04]  /*0a10*/  LDG.E R26, desc[UR4][R6.64+0x14] ;  /* 0x00001404061a7981 */ /* 0x000f68000c1e1900 */
[----:B------:R-:W5:Y:S04]  /*0a20*/  LDG.E R16, desc[UR4][R16.64] ;  /* 0x0000000410107981 */ /* 0x000f68000c1e1900 */
[----:B------:R-:W5:Y:S04]  /*0a30*/  LDG.E R21, desc[UR4][R6.64+0x18] ;  /* 0x0000180406157981 */ /* 0x000f68000c1e1900 */
[----:B------:R-:W5:Y:S04]  /*0a40*/  LDG.E R10, desc[UR4][R6.64+0x1c] ;  /* 0x00001c04060a7981 */ /* 0x000f68000c1e1900 */
[----:B------:R-:W5:Y:S01]  /*0a50*/  LDG.E R8, desc[UR4][R8.64] ;  /* 0x0000000408087981 */ /* 0x000f62000c1e1900 */
[----:B------:R-:W-:Y:S01]  /*0a60*/  IADD3 R3, PT, PT, R3, 0x8, RZ ;  /* 0x0000000803037810 */ /* 0x000fe20007ffe0ff */
[----:B--2---:R-:W-:-:S04]  /*0a70*/  IMAD R2, R2, R5, R22 ;  /* 0x0000000502027224 */ /* 0x004fc800078e0216 */
[----:B---3--:R-:W-:-:S04]  /*0a80*/  IMAD R2, R23, R20, R2 ;  /* 0x0000001417027224 */ /* 0x008fc800078e0202 */
[----:B----4-:R-:W-:-:S04]  /*0a90*/  IMAD R2, R24, R19, R2 ;  /* 0x0000001318027224 */ /* 0x010fc800078e0202 */
[----:B-----5:R-:W-:-:S04]  /*0aa0*/  IMAD R2, R28, R11, R2 ;  /* 0x0000000b1c027224 */ /* 0x020fc800078e0202 */
[----:B------:R-:W-:-:S04]  /*0ab0*/  IMAD R2, R29, R12, R2 ;  /* 0x0000000c1d027224 */ /* 0x000fc800078e0202 */
[----:B------:R-:W-:-:S04]  /*0ac0*/  IMAD R2, R26, R15, R2 ;  /* 0x0000000f1a027224 */ /* 0x000fc800078e0202 */
[----:B------:R-:W-:-:S04]  /*0ad0*/  IMAD R21, R21, R16, R2 ;  /* 0x0000001015157224 */ /* 0x000fc800078e0202 */
[----:B------:R-:W-:-:S07]  /*0ae0*/  IMAD R22, R10, R8, R21 ;  /* 0x000000080a167224 */ /* 0x000fce00078e0215 */
.L_x_6:
[----:B------:R-:W-:Y:S05]  /*0af0*/  BSYNC.RECONVERGENT B1 ;  /* 0x0000000000017941 */ /* 0x000fea0003800200 */
.L_x_5:
[----:B------:R-:W-:Y:S05]  /*0b00*/  @!P1 BRA `(.L_x_1) ;  /* 0x0000000000c09947 */ /* 0x000fea0003800000 */
[----:B------:R-:W-:Y:S01]  /*0b10*/  ISETP.GE.U32.AND P0, PT, R25, 0x4, PT ;  /* 0x000000041900780c */ /* 0x000fe20003f06070 */
[----:B------:R-:W-:Y:S01]  /*0b20*/  BSSY.RECONVERGENT B1, `(.L_x_7) ;  /* 0x000001e000017945 */ /* 0x000fe20003800200 */
[----:B------:R-:W-:-:S04]  /*0b30*/  LOP3.LUT R4, R4, 0x3, RZ, 0xc0, !PT ;  /* 0x0000000304047812 */ /* 0x000fc800078ec0ff */
[----:B------:R-:W-:-:S07]  /*0b40*/  ISETP.NE.AND P1, PT, R4, RZ, PT ;  /* 0x000000ff0400720c */ /* 0x000fce0003f25270 */
[----:B------:R-:W-:Y:S06]  /*0b50*/  @!P0 BRA `(.L_x_8) ;  /* 0x0000000000688947 */ /* 0x000fec0003800000 */
[----:B------:R-:W0:Y:S08]  /*0b60*/  LDC.64 R6, c[0x0][0x388] ;  /* 0x0000e200ff067b82 */ /* 0x000e300000000a00 */
[----:B------:R-:W1:Y:S01]  /*0b70*/  LDC.64 R8, c[0x0][0x380] ;  /* 0x0000e000ff087b82 */ /* 0x000e620000000a00 */
[----:B0-----:R-:W-:-:S07]  /*0b80*/  IMAD.WIDE R10, R3, 0x4, R6 ;  /* 0x00000004030a7825 */ /* 0x001fce00078e0206 */
[----:B------:R-:W0:Y:S01]  /*0b90*/  LDC.64 R6, c[0x0][0x398] ;  /* 0x0000e600ff067b82 */ /* 0x000e220000000a00 */
[----:B------:R-:W0:Y:S04]  /*0ba0*/  LDG.E R13, desc[UR4][R10.64] ;  /* 0x000000040a0d7981 */ /* 0x000e28000c1e1900 */
[----:B------:R-:W2:Y:S04]  /*0bb0*/  LDG.E R15, desc[UR4][R10.64+0x4] ;  /* 0x000004040a0f7981 */ /* 0x000ea8000c1e1900 */
[----:B------:R-:W3:Y:S04]  /*0bc0*/  LDG.E R17, desc[UR4][R10.64+0x8] ;  /* 0x000008040a117981 */ /* 0x000ee8000c1e1900 */
[----:B------:R-:W4:Y:S01]  /*0bd0*/  LDG.E R19, desc[UR4][R10.64+0xc] ;  /* 0x00000c040a137981 */ /* 0x000f22000c1e1900 */
[----:B-1----:R-:W-:-:S05]  /*0be0*/  IMAD.WIDE R8, R3, 0x4, R8 ;  /* 0x0000000403087825 */ /* 0x002fca00078e0208 */
[----:B------:R-:W5:Y:S04]  /*0bf0*/  LDG.E R5, desc[UR4][R8.64] ;  /* 0x0000000408057981 */ /* 0x000f68000c1e1900 */
[----:B------:R-:W5:Y:S04]  /*0c00*/  LDG.E R2, desc[UR4][R8.64+0x4] ;  /* 0x0000040408027981 */ /* 0x000f68000c1e1900 */
[----:B------:R-:W5:Y:S01]  /*0c10*/  LDG.E R11, desc[UR4][R8.64+0x8] ;  /* 0x00000804080b7981 */ /* 0x000f62000c1e1900 */
[----:B0-----:R-:W-:-:S04]  /*0c20*/  IMAD.WIDE R12, R13, 0x4, R6 ;  /* 0x000000040d0c7825 */ /* 0x001fc800078e0206 */
[--C-:B--2---:R-:W-:Y:S02]  /*0c30*/  IMAD.WIDE R14, R15, 0x4, R6.reuse ;  /* 0x000000040f0e7825 */ /* 0x104fe400078e0206 */
[----:B------:R-:W5:Y:S02]  /*0c40*/  LDG.E R12, desc[UR4][R12.64] ;  /* 0x000000040c0c7981 */ /* 0x000f64000c1e1900 */
[--C-:B---3--:R-:W-:Y:S02]  /*0c50*/  IMAD.WIDE R16, R17, 0x4, R6.reuse ;  /* 0x0000000411107825 */ /* 0x108fe400078e0206 */
[----:B------:R-:W2:Y:S02]  /*0c60*/  LDG.E R14, desc[UR4][R14.64] ;  /* 0x000000040e0e7981 */ /* 0x000ea4000c1e1900 */
[----:B----4-:R-:W-:Y:S02]  /*0c70*/  IMAD.WIDE R6, R19, 0x4, R6 ;  /* 0x0000000413067825 */ /* 0x010fe400078e0206 */
[----:B------:R-:W3:Y:S04]  /*0c80*/  LDG.E R16, desc[UR4][R16.64] ;  /* 0x0000000410107981 */ /* 0x000ee8000c1e1900 */
[----:B------:R-:W4:Y:S04]  /*0c90*/  LDG.E R19, desc[UR4][R8.64+0xc] ;  /* 0x00000c0408137981 */ /* 0x000f28000c1e1900 */
[----:B------:R-:W4:Y:S01]  /*0ca0*/  LDG.E R6, desc[UR4][R6.64] ;  /* 0x0000000406067981 */ /* 0x000f22000c1e1900 */
[----:B------:R-:W-:Y:S01]  /*0cb0*/  IADD3 R3, PT, PT, R3, 0x4, RZ ;  /* 0x0000000403037810 */ /* 0x000fe20007ffe0ff */
[----:B-----5:R-:W-:-:S04]  /*0cc0*/  IMAD R5, R5, R12, R22 ;  /* 0x0000000c05057224 */ /* 0x020fc800078e0216 */
[----:B--2---:R-:W-:-:S04]  /*0cd0*/  IMAD R2, R2, R14, R5 ;  /* 0x0000000e02027224 */ /* 0x004fc800078e0205 */
[----:B---3--:R-:W-:-:S04]  /*0ce0*/  IMAD R2, R11, R16, R2 ;  /* 0x000000100b027224 */ /* 0x008fc800078e0202 */
[----:B----4-:R-:W-:-:S07]  /*0cf0*/  IMAD R22, R19, R6, R2 ;  /* 0x0000000613167224 */ /* 0x010fce00078e0202 */
.L_x_8:
[----:B------:R-:W-:Y:S05]  /*0d00*/  BSYNC.RECONVERGENT B1 ;  /* 0x0000000000017941 */ /* 0x000fea0003800200 */
.L_x_7:
[----:B------:R-:W-:Y:S05]  /*0d10*/  @!P1 BRA `(.L_x_1) ;  /* 0x00000000003c9947 */ /* 0x000fea0003800000 */
[----:B------:R-:W0:Y:S01]  /*0d20*/  LDC.64 R14, c[0x0][0x398] ;  /* 0x0000e600ff0e7b82 */ /* 0x000e220000000a00 */
[----:B------:R-:W-:-:S07]  /*0d30*/  IADD3 R2, PT, PT, -R4, RZ, RZ ;  /* 0x000000ff04027210 */ /* 0x000fce0007ffe1ff */
[----:B------:R-:W1:Y:S08]  /*0d40*/  LDC.64 R12, c[0x0][0x380] ;  /* 0x0000e000ff0c7b82 */ /* 0x000e700000000a00 */
[----:B------:R-:W2:Y:S02]  /*0d50*/  LDC.64 R10, c[0x0][0x388] ;  /* 0x0000e200ff0a7b82 */ /* 0x000ea40000000a00 */
.L_x_9:
[----:B--2---:R-:W-:-:S06]  /*0d60*/  IMAD.WIDE R4, R3, 0x4, R10 ;  /* 0x0000000403047825 */ /* 0x004fcc00078e020a */
[----:B------:R-:W0:Y:S01]  /*0d70*/  LDG.E R5, desc[UR4][R4.64] ;  /* 0x0000000404057981 */ /* 0x000e22000c1e1900 */
[----:B-1----:R-:W-:-:S06]  /*0d80*/  IMAD.WIDE R6, R3, 0x4, R12 ;  /* 0x0000000403067825 */ /* 0x002fcc00078e020c */
[----:B------:R-:W2:Y:S01]  /*0d90*/  LDG.E R7, desc[UR4][R6.64] ;  /* 0x0000000406077981 */ /* 0x000ea2000c1e1900 */
[----:B------:R-:W-:Y:S01]  /*0da0*/  IADD3 R2, PT, PT, R2, 0x1, RZ ;  /* 0x0000000102027810 */ /* 0x000fe20007ffe0ff */
[----:B0-----:R-:W-:-:S06]  /*0db0*/  IMAD.WIDE R8, R5, 0x4, R14 ;  /* 0x0000000405087825 */ /* 0x001fcc00078e020e */
[----:B------:R-:W2:Y:S01]  /*0dc0*/  LDG.E R8, desc[UR4][R8.64] ;  /* 0x0000000408087981 */ /* 0x000ea2000c1e1900 */
[----:B------:R-:W-:Y:S02]  /*0dd0*/  ISETP.NE.AND P0, PT, R2, RZ, PT ;  /* 0x000000ff0200720c */ /* 0x000fe40003f05270 */
[----:B------:R-:W-:Y:S01]  /*0de0*/  IADD3 R3, PT, PT, R3, 0x1, RZ ;  /* 0x0000000103037810 */ /* 0x000fe20007ffe0ff */
[----:B--2---:R-:W-:-:S10]  /*0df0*/  IMAD R22, R7, R8, R22 ;  /* 0x0000000807167224 */ /* 0x004fd400078e0216 */
[----:B------:R-:W-:Y:S05]  /*0e00*/  @P0 BRA `(.L_x_9) ;  /* 0xfffffffc00d40947 */ /* 0x000fea000383ffff */
.L_x_1:
[----:B------:R-:W-:Y:S05]  /*0e10*/  BSYNC.RECONVERGENT B0 ;  /* 0x0000000000007941 */ /* 0x000fea0003800200 */
.L_x_0:
[----:B------:R-:W0:Y:S02]  /*0e20*/  LDC.64 R2, c[0x0][0x3a0] ;  /* 0x0000e800ff027b82 */ /* 0x000e240000000a00 */
[----:B0-----:R-:W-:-:S05]  /*0e30*/  IMAD.WIDE R2, R0, 0x4, R2 ;  /* 0x0000000400027825 */ /* 0x001fca00078e0202 */
[----:B------:R-:W-:Y:S01]  /*0e40*/  STG.E desc[UR4][R2.64], R22 ;  /* 0x0000001602007986 */ /* 0x000fe2000c101904 */
[----:B------:R-:W-:Y:S05]  /*0e50*/  EXIT ;  /* 0x000000000000794d */ /* 0x000fea0003800000 */
.L_x_10:
[----:B------:R-:W-:-:S00]  /*0e60*/  BRA `(.L_x_10) ;  /* 0xfffffffc00fc7947 */ /* 0x000fc0000383ffff */
[----:B------:R-:W-:-:S00]  /*0e70*/  NOP ;  /* 0x0000000000007918 */ /* 0x000fc00000000000 */
        /* <DEDUP_REMOVED lines=8> */
.L_x_11:


//--------------------- .nv.shared.reserved.0     --------------------------
	.section	.nv.shared.reserved.0,"aw",@nobits
	.weak		__nv_reservedSMEM_offset_0_alias
	.size		__nv_reservedSMEM_offset_0_alias, 0, 64
	.other		__nv_reservedSMEM_offset_0_alias,@"STO_CUDA_RESERVED_SHARED STV_DEFAULT"
__nv_reservedSMEM_offset_0_alias:
	.zero		0
	.zero		64


//--------------------- .nv.constant0._Z11spmv_kernelPiS_S_S_S_i --------------------------
	.section	.nv.constant0._Z11spmv_kernelPiS_S_S_S_i,"a",@progbits
	.sectionflags	@""
	.align	4
.nv.constant0._Z11spmv_kernelPiS_S_S_S_i:
	.zero		940


//--------------------- SYMBOLS --------------------------

	.type		.nv.reservedSmem.offset0,@object
	.size		.nv.reservedSmem.offset0,0x4
